	.headerflags	@"EF_CUDA_TEXMODE_UNIFIED EF_CUDA_64BIT_ADDRESS EF_CUDA_ACCELERATORS EF_CUDA_SM90 EF_CUDA_VIRTUAL_SM(EF_CUDA_SM90)"
	.elftype	@"ET_EXEC"


//--------------------- .nv.info                  --------------------------
	.section	.nv.info,"",@"SHT_CUDA_INFO"
	.align	4


	//----- nvinfo : EIATTR_REGCOUNT
	.align		4
        /*0000*/ 	.byte	0x04, 0x2f
        /*0002*/ 	.short	(.L_1 - .L_0)
	.align		4
.L_0:
        /*0004*/ 	.word	index@(triton_poi_fused_add_convolution_leaky_relu_leaky_relu_backward_14)
        /*0008*/ 	.word	0x00000010


	//----- nvinfo : EIATTR_MIN_STACK_SIZE
	.align		4
.L_1:
        /*000c*/ 	.byte	0x04, 0x12
        /*000e*/ 	.short	(.L_3 - .L_2)
	.align		4
.L_2:
        /*0010*/ 	.word	index@(triton_poi_fused_add_convolution_leaky_relu_leaky_relu_backward_14)
        /*0014*/ 	.word	0x00000000


	//----- nvinfo : EIATTR_FRAME_SIZE
	.align		4
.L_3:
        /*0018*/ 	.byte	0x04, 0x11
        /*001a*/ 	.short	(.L_5 - .L_4)
	.align		4
.L_4:
        /*001c*/ 	.word	index@(triton_poi_fused_add_convolution_leaky_relu_leaky_relu_backward_14)
        /*0020*/ 	.word	0x00000000


	//----- nvinfo : EIATTR_MIN_STACK_SIZE
	.align		4
.L_5:
        /*0024*/ 	.byte	0x04, 0x12
        /*0026*/ 	.short	(.L_7 - .L_6)
	.align		4
.L_6:
        /*0028*/ 	.word	index@(triton_poi_fused_add_convolution_leaky_relu_leaky_relu_backward_14)
        /*002c*/ 	.word	0x00000000
.L_7:


//--------------------- .nv.info.triton_poi_fused_add_convolution_leaky_relu_leaky_relu_backward_14 --------------------------
	.section	.nv.info.triton_poi_fused_add_convolution_leaky_relu_leaky_relu_backward_14,"",@"SHT_CUDA_INFO"
	.sectionflags	@""
	.align	4


	//----- nvinfo : EIATTR_CUDA_API_VERSION
	.align		4
        /*0000*/ 	.byte	0x04, 0x37
        /*0002*/ 	.short	(.L_9 - .L_8)
.L_8:
        /*0004*/ 	.word	0x0000007c


	//----- nvinfo : EIATTR_KPARAM_INFO
	.align		4
.L_9:
        /*0008*/ 	.byte	0x04, 0x17
        /*000a*/ 	.short	(.L_11 - .L_10)
.L_10:
        /*000c*/ 	.word	0x00000000
        /*0010*/ 	.short	0x0005
        /*0012*/ 	.short	0x0028
        /*0014*/ 	.byte	0x00, 0xf0, 0x11, 0x00


	//----- nvinfo : EIATTR_KPARAM_INFO
	.align		4
.L_11:
        /*0018*/ 	.byte	0x04, 0x17
        /*001a*/ 	.short	(.L_13 - .L_12)
.L_12:
        /*001c*/ 	.word	0x00000000
        /*0020*/ 	.short	0x0004
        /*0022*/ 	.short	0x0020
        /*0024*/ 	.byte	0x00, 0xf4, 0x21, 0x00


	//----- nvinfo : EIATTR_KPARAM_INFO
	.align		4
.L_13:
        /*0028*/ 	.byte	0x04, 0x17
        /*002a*/ 	.short	(.L_15 - .L_14)
.L_14:
        /*002c*/ 	.word	0x00000000
        /*0030*/ 	.short	0x0003
        /*0032*/ 	.short	0x0018
        /*0034*/ 	.byte	0x00, 0xf4, 0x21, 0x00


	//----- nvinfo : EIATTR_KPARAM_INFO
	.align		4
.L_15:
        /*0038*/ 	.byte	0x04, 0x17
        /*003a*/ 	.short	(.L_17 - .L_16)
.L_16:
        /*003c*/ 	.word	0x00000000
        /*0040*/ 	.short	0x0002
        /*0042*/ 	.short	0x0010
        /*0044*/ 	.byte	0x00, 0xf4, 0x21, 0x00


	//----- nvinfo : EIATTR_KPARAM_INFO
	.align		4
.L_17:
        /*0048*/ 	.byte	0x04, 0x17
        /*004a*/ 	.short	(.L_19 - .L_18)
.L_18:
        /*004c*/ 	.word	0x00000000
        /*0050*/ 	.short	0x0001
        /*0052*/ 	.short	0x0008
        /*0054*/ 	.byte	0x00, 0xf4, 0x21, 0x00


	//----- nvinfo : EIATTR_KPARAM_INFO
	.align		4
.L_19:
        /*0058*/ 	.byte	0x04, 0x17
        /*005a*/ 	.short	(.L_21 - .L_20)
.L_20:
        /*005c*/ 	.word	0x00000000
        /*0060*/ 	.short	0x0000
        /*0062*/ 	.short	0x0000
        /*0064*/ 	.byte	0x00, 0xf4, 0x21, 0x00


	//----- nvinfo : EIATTR_SPARSE_MMA_MASK
	.align		4
.L_21:
        /*0068*/ 	.byte	0x03, 0x50
        /*006a*/ 	.short	0x0000


	//----- nvinfo : EIATTR_MAXREG_COUNT
	.align		4
        /*006c*/ 	.byte	0x03, 0x1b
        /*006e*/ 	.short	0x00ff


	//----- nvinfo : EIATTR_EXIT_INSTR_OFFSETS
	.align		4
        /*0070*/ 	.byte	0x04, 0x1c
        /*0072*/ 	.short	(.L_23 - .L_22)


	//   ....[0]....
.L_22:
        /*0074*/ 	.word	0x000002f0


	//----- nvinfo : EIATTR_REQNTID
	.align		4
.L_23:
        /*0078*/ 	.byte	0x04, 0x10
        /*007a*/ 	.short	(.L_25 - .L_24)
.L_24:
        /*007c*/ 	.word	0x00000080
        /*0080*/ 	.word	0x00000001
        /*0084*/ 	.word	0x00000001


	//----- nvinfo : EIATTR_CBANK_PARAM_SIZE
	.align		4
.L_25:
        /*0088*/ 	.byte	0x03, 0x19
        /*008a*/ 	.short	0x002c


	//----- nvinfo : EIATTR_PARAM_CBANK
	.align		4
        /*008c*/ 	.byte	0x04, 0x0a
        /*008e*/ 	.short	(.L_27 - .L_26)
	.align		4
.L_26:
        /*0090*/ 	.word	index@(.nv.constant0.triton_poi_fused_add_convolution_leaky_relu_leaky_relu_backward_14)
        /*0094*/ 	.short	0x0210
        /*0096*/ 	.short	0x002c


	//----- nvinfo : EIATTR_SW_WAR
	.align		4
.L_27:
        /*0098*/ 	.byte	0x04, 0x36
        /*009a*/ 	.short	(.L_29 - .L_28)
.L_28:
        /*009c*/ 	.word	0x00000008
.L_29:


//--------------------- .nv.callgraph             --------------------------
	.section	.nv.callgraph,"",@"SHT_CUDA_CALLGRAPH"
	.align	4
	.sectionentsize	8
	.align		4
        /*0000*/ 	.word	0x00000000
	.align		4
        /*0004*/ 	.word	0xffffffff
	.align		4
        /*0008*/ 	.word	0x00000000
	.align		4
        /*000c*/ 	.word	0xfffffffe
	.align		4
        /*0010*/ 	.word	0x00000000
	.align		4
        /*0014*/ 	.word	0xfffffffd
	.align		4
        /*0018*/ 	.word	0x00000000
	.align		4
        /*001c*/ 	.word	0xfffffffc


//--------------------- .text.triton_poi_fused_add_convolution_leaky_relu_leaky_relu_backward_14 --------------------------
	.section	.text.triton_poi_fused_add_convolution_leaky_relu_leaky_relu_backward_14,"ax",@progbits
	.align	128
        .global         triton_poi_fused_add_convolution_leaky_relu_leaky_relu_backward_14
        .type           triton_poi_fused_add_convolution_leaky_relu_leaky_relu_backward_14,@function
        .size           triton_poi_fused_add_convolution_leaky_relu_leaky_relu_backward_14,(.L_x_1 - triton_poi_fused_add_convolution_leaky_relu_leaky_relu_backward_14)
        .other          triton_poi_fused_add_convolution_leaky_relu_leaky_relu_backward_14,@"STO_CUDA_ENTRY STV_DEFAULT"
triton_poi_fused_add_convolution_leaky_relu_leaky_relu_backward_14:
.text.triton_poi_fused_add_convolution_leaky_relu_leaky_relu_backward_14:
[----:B------:R-:W-:Y:S01]  /*0000*/  LDC R1, c[0x0][0x28] ;  /* 0x00000a00ff017b82 */ /* 0x000fe20000000800 */
[----:B------:R-:W1:Y:S07]  /*0010*/  S2R R0, SR_TID.X ;  /* 0x0000000000007919 */ /* 0x000e6e0000002100 */
[----:B------:R-:W2:Y:S01]  /*0020*/  LDC.64 R6, c[0x0][0x220] ;  /* 0x00008800ff067b82 */ /* 0x000ea20000000a00 */
[----:B------:R-:W-:Y:S01]  /*0030*/  ULDC.64 UR4, c[0x0][0x208] ;  /* 0x0000820000047ab9 */ /* 0x000fe20000000a00 */
[----:B------:R-:W-:Y:S01]  /*0040*/  ULDC.64 UR6, c[0x0][0x230] ;  /* 0x00008c0000067ab9 */ /* 0x000fe20000000a00 */
[----:B------:R-:W3:Y:S05]  /*0050*/  S2R R5, SR_CTAID.X ;  /* 0x0000000000057919 */ /* 0x000eea0000002500 */
[----:B------:R-:W4:Y:S01]  /*0060*/  LDC.64 R8, c[0x0][0x228] ;  /* 0x00008a00ff087b82 */ /* 0x000f220000000a00 */
[----:B-1----:R-:W-:Y:S01]  /*0070*/  IMAD.SHL.U32 R0, R0, 0x2, RZ ;  /* 0x0000000200007824 */ /* 0x002fe200078e00ff */
[----:B---3--:R-:W-:-:S04]  /*0080*/  SHF.R.S32.HI R3, RZ, 0x17, R5 ;  /* 0x00000017ff037819 */ /* 0x008fc80000011405 */
[----:B------:R-:W-:Y:S02]  /*0090*/  LOP3.LUT R0, R0, 0xfe, RZ, 0xc0, !PT ;  /* 0x000000fe00007812 */ /* 0x000fe400078ec0ff */
[----:B------:R-:W-:-:S03]  /*00a0*/  SGXT R3, R3, 0x1 ;  /* 0x000000010303781a */ /* 0x000fc60000000200 */
[----:B------:R-:W-:Y:S02]  /*00b0*/  IMAD R0, R5, 0x100, R0 ;  /* 0x0000010005007824 */ /* 0x000fe400078e0200 */
[----:B------:R-:W1:Y:S03]  /*00c0*/  LDC.64 R4, c[0x0][0x218] ;  /* 0x00008600ff047b82 */ /* 0x000e660000000a00 */
[----:B------:R-:W-:-:S04]  /*00d0*/  LEA.HI R3, R3, R0, RZ, 0x4 ;  /* 0x0000000003037211 */ /* 0x000fc800078f20ff */
[--C-:B------:R-:W-:Y:S02]  /*00e0*/  SHF.R.S32.HI R2, RZ, 0x4, R3.reuse ;  /* 0x00000004ff027819 */ /* 0x100fe40000011403 */
[----:B------:R-:W-:-:S04]  /*00f0*/  SHF.R.S32.HI R3, RZ, 0x1f, R3 ;  /* 0x0000001fff037819 */ /* 0x000fc80000011403 */
[----:B------:R-:W-:-:S04]  /*0100*/  LEA.HI R3, R3, R2, RZ, 0x9 ;  /* 0x0000000203037211 */ /* 0x000fc800078f48ff */
[----:B------:R-:W-:-:S05]  /*0110*/  LOP3.LUT R3, R3, 0xfffffe00, RZ, 0xc0, !PT ;  /* 0xfffffe0003037812 */ /* 0x000fca00078ec0ff */
[----:B------:R-:W-:Y:S02]  /*0120*/  IMAD.IADD R11, R2, 0x1, -R3 ;  /* 0x00000001020b7824 */ /* 0x000fe400078e0a03 */
[----:B------:R-:W3:Y:S01]  /*0130*/  LDC.64 R2, c[0x0][0x210] ;  /* 0x00008400ff027b82 */ /* 0x000ee20000000a00 */
[----:B-1----:R-:W-:-:S04]  /*0140*/  IMAD.WIDE R4, R0, 0x4, R4 ;  /* 0x0000000400047825 */ /* 0x002fc800078e0204 */
[C---:B--2---:R-:W-:Y:S02]  /*0150*/  IMAD.WIDE R6, R11.reuse, 0x4, R6 ;  /* 0x000000040b067825 */ /* 0x044fe400078e0206 */
[----:B------:R-:W2:Y:S04]  /*0160*/  LDG.E.64 R4, desc[UR4][R4.64] ;  /* 0x0000000404047981 */ /* 0x000ea8000c1e1b00 */
[----:B------:R-:W2:Y:S01]  /*0170*/  LDG.E.EL R6, desc[UR4][R6.64] ;  /* 0x0000000406067981 */ /* 0x000ea2000c2e1900 */
[----:B----4-:R-:W-:-:S06]  /*0180*/  IMAD.WIDE R8, R11, 0x4, R8 ;  /* 0x000000040b087825 */ /* 0x010fcc00078e0208 */
[----:B------:R-:W4:Y:S01]  /*0190*/  LDG.E.EL R8, desc[UR4][R8.64] ;  /* 0x0000000408087981 */ /* 0x000f22000c2e1900 */
[----:B---3--:R-:W-:-:S05]  /*01a0*/  IMAD.WIDE R2, R0, 0x4, R2 ;  /* 0x0000000400027825 */ /* 0x008fca00078e0202 */
[----:B------:R-:W4:Y:S01]  /*01b0*/  LDG.E.64 R10, desc[UR4][R2.64] ;  /* 0x00000004020a7981 */ /* 0x000f22000c1e1b00 */
[CC--:B--2---:R-:W-:Y:S02]  /*01c0*/  FSETP.GT.AND P1, PT, R5.reuse, -R6.reuse, PT ;  /* 0x800000060500720b */ /* 0x0c4fe40003f24000 */
[C---:B------:R-:W-:Y:S01]  /*01d0*/  FSETP.GT.AND P0, PT, R4.reuse, -R6, PT ;  /* 0x800000060400720b */ /* 0x040fe20003f04000 */
[--C-:B------:R-:W-:Y:S01]  /*01e0*/  FADD R12, R5, R6.reuse ;  /* 0x00000006050c7221 */ /* 0x100fe20000000000 */
[----:B------:R-:W-:-:S09]  /*01f0*/  FADD R13, R4, R6 ;  /* 0x00000006040d7221 */ /* 0x000fd20000000000 */
[----:B------:R-:W-:Y:S02]  /*0200*/  @!P1 FMUL R12, R12, 0.0099999997764825820923 ;  /* 0x3c23d70a0c0c9820 */ /* 0x000fe40000400000 */
[----:B------:R-:W-:-:S03]  /*0210*/  @!P0 FMUL R13, R13, 0.0099999997764825820923 ;  /* 0x3c23d70a0d0d8820 */ /* 0x000fc60000400000 */
[----:B------:R-:W-:Y:S02]  /*0220*/  FSETP.GT.AND P0, PT, R12, RZ, PT ;  /* 0x000000ff0c00720b */ /* 0x000fe40003f04000 */
[----:B------:R-:W-:Y:S01]  /*0230*/  FSETP.GT.AND P1, PT, R13, RZ, PT ;  /* 0x000000ff0d00720b */ /* 0x000fe20003f24000 */
[--C-:B----4-:R-:W-:Y:S01]  /*0240*/  FADD R10, R10, R8.reuse ;  /* 0x000000080a0a7221 */ /* 0x110fe20000000000 */
[----:B------:R-:W-:Y:S01]  /*0250*/  FADD R11, R11, R8 ;  /* 0x000000080b0b7221 */ /* 0x000fe20000000000 */
[----:B------:R-:W-:Y:S02]  /*0260*/  SEL R7, RZ, 0x100, !P0 ;  /* 0x00000100ff077807 */ /* 0x000fe40004000000 */
[----:B------:R-:W-:Y:S02]  /*0270*/  SEL R6, RZ, 0x1, !P1 ;  /* 0x00000001ff067807 */ /* 0x000fe40004800000 */
[----:B------:R-:W-:Y:S01]  /*0280*/  IADD3 R4, P2, R0, UR6, RZ ;  /* 0x0000000600047c10 */ /* 0x000fe2000ff5e0ff */
[----:B------:R-:W-:Y:S01]  /*0290*/  FADD R11, R11, R12 ;  /* 0x0000000c0b0b7221 */ /* 0x000fe20000000000 */
[----:B------:R-:W-:Y:S01]  /*02a0*/  FADD R10, R10, R13 ;  /* 0x0000000d0a0a7221 */ /* 0x000fe20000000000 */
[----:B------:R-:W-:Y:S01]  /*02b0*/  IMAD.IADD R7, R6, 0x1, R7 ;  /* 0x0000000106077824 */ /* 0x000fe200078e0207 */
[----:B------:R-:W-:-:S03]  /*02c0*/  LEA.HI.X.SX32 R5, R0, UR7, 0x1, P2 ;  /* 0x0000000700057c11 */ /* 0x000fc600090f0eff */
[----:B------:R-:W-:Y:S04]  /*02d0*/  STG.E.64 desc[UR4][R2.64], R10 ;  /* 0x0000000a02007986 */ /* 0x000fe8000c101b04 */
[----:B------:R-:W-:Y:S01]  /*02e0*/  STG.E.U16 desc[UR4][R4.64], R7 ;  /* 0x0000000704007986 */ /* 0x000fe2000c101504 */
[----:B------:R-:W-:Y:S05]  /*02f0*/  EXIT ;  /* 0x000000000000794d */ /* 0x000fea0003800000 */
.L_x_0:
[----:B------:R-:W-:-:S00]  /*0300*/  BRA `(.L_x_0) ;  /* 0xfffffffc00fc7947 */ /* 0x000fc0000383ffff */
[----:B------:R-:W-:-:S00]  /*0310*/  NOP ;  /* 0x0000000000007918 */ /* 0x000fc00000000000 */
        /* <DEDUP_REMOVED lines=14> */
.L_x_1:


//--------------------- .nv.constant0.triton_poi_fused_add_convolution_leaky_relu_leaky_relu_backward_14 --------------------------
	.section	.nv.constant0.triton_poi_fused_add_convolution_leaky_relu_leaky_relu_backward_14,"a",@progbits
	.sectionflags	@""
	.align	4
.nv.constant0.triton_poi_fused_add_convolution_leaky_relu_leaky_relu_backward_14:
	.zero		572
